	.headerflags	@"EF_CUDA_TEXMODE_UNIFIED EF_CUDA_64BIT_ADDRESS EF_CUDA_ACCELERATORS EF_CUDA_SM90 EF_CUDA_VIRTUAL_SM(EF_CUDA_SM90)"
	.elftype	@"ET_EXEC"


//--------------------- .nv.info                  --------------------------
	.section	.nv.info,"",@"SHT_CUDA_INFO"
	.align	4


	//----- nvinfo : EIATTR_REGCOUNT
	.align		4
        /*0000*/ 	.byte	0x04, 0x2f
        /*0002*/ 	.short	(.L_3 - .L_2)
	.align		4
.L_2:
        /*0004*/ 	.word	index@(triton_poi_fused__native_batch_norm_legit_no_training_relu_10)
        /*0008*/ 	.word	0x00000020


	//----- nvinfo : EIATTR_MIN_STACK_SIZE
	.align		4
.L_3:
        /*000c*/ 	.byte	0x04, 0x12
        /*000e*/ 	.short	(.L_5 - .L_4)
	.align		4
.L_4:
        /*0010*/ 	.word	index@(triton_poi_fused__native_batch_norm_legit_no_training_relu_10)
        /*0014*/ 	.word	0x00000000


	//----- nvinfo : EIATTR_FRAME_SIZE
	.align		4
.L_5:
        /*0018*/ 	.byte	0x04, 0x11
        /*001a*/ 	.short	(.L_7 - .L_6)
	.align		4
.L_6:
        /*001c*/ 	.word	index@(triton_poi_fused__native_batch_norm_legit_no_training_relu_10)
        /*0020*/ 	.word	0x00000000


	//----- nvinfo : EIATTR_MIN_STACK_SIZE
	.align		4
.L_7:
        /*0024*/ 	.byte	0x04, 0x12
        /*0026*/ 	.short	(.L_9 - .L_8)
	.align		4
.L_8:
        /*0028*/ 	.word	index@(triton_poi_fused__native_batch_norm_legit_no_training_relu_10)
        /*002c*/ 	.word	0x00000000
.L_9:


//--------------------- .nv.info.triton_poi_fused__native_batch_norm_legit_no_training_relu_10 --------------------------
	.section	.nv.info.triton_poi_fused__native_batch_norm_legit_no_training_relu_10,"",@"SHT_CUDA_INFO"
	.sectionflags	@""
	.align	4


	//----- nvinfo : EIATTR_CUDA_API_VERSION
	.align		4
        /*0000*/ 	.byte	0x04, 0x37
        /*0002*/ 	.short	(.L_11 - .L_10)
.L_10:
        /*0004*/ 	.word	0x0000007c


	//----- nvinfo : EIATTR_KPARAM_INFO
	.align		4
.L_11:
        /*0008*/ 	.byte	0x04, 0x17
        /*000a*/ 	.short	(.L_13 - .L_12)
.L_12:
        /*000c*/ 	.word	0x00000000
        /*0010*/ 	.short	0x0006
        /*0012*/ 	.short	0x0030
        /*0014*/ 	.byte	0x00, 0xf0, 0x11, 0x00


	//----- nvinfo : EIATTR_KPARAM_INFO
	.align		4
.L_13:
        /*0018*/ 	.byte	0x04, 0x17
        /*001a*/ 	.short	(.L_15 - .L_14)
.L_14:
        /*001c*/ 	.word	0x00000000
        /*0020*/ 	.short	0x0005
        /*0022*/ 	.short	0x0028
        /*0024*/ 	.byte	0x00, 0xf4, 0x21, 0x00


	//----- nvinfo : EIATTR_KPARAM_INFO
	.align		4
.L_15:
        /*0028*/ 	.byte	0x04, 0x17
        /*002a*/ 	.short	(.L_17 - .L_16)
.L_16:
        /*002c*/ 	.word	0x00000000
        /*0030*/ 	.short	0x0004
        /*0032*/ 	.short	0x0020
        /*0034*/ 	.byte	0x00, 0xf4, 0x21, 0x00


	//----- nvinfo : EIATTR_KPARAM_INFO
	.align		4
.L_17:
        /*0038*/ 	.byte	0x04, 0x17
        /*003a*/ 	.short	(.L_19 - .L_18)
.L_18:
        /*003c*/ 	.word	0x00000000
        /*0040*/ 	.short	0x0003
        /*0042*/ 	.short	0x0018
        /*0044*/ 	.byte	0x00, 0xf4, 0x21, 0x00


	//----- nvinfo : EIATTR_KPARAM_INFO
	.align		4
.L_19:
        /*0048*/ 	.byte	0x04, 0x17
        /*004a*/ 	.short	(.L_21 - .L_20)
.L_20:
        /*004c*/ 	.word	0x00000000
        /*0050*/ 	.short	0x0002
        /*0052*/ 	.short	0x0010
        /*0054*/ 	.byte	0x00, 0xf4, 0x21, 0x00


	//----- nvinfo : EIATTR_KPARAM_INFO
	.align		4
.L_21:
        /*0058*/ 	.byte	0x04, 0x17
        /*005a*/ 	.short	(.L_23 - .L_22)
.L_22:
        /*005c*/ 	.word	0x00000000
        /*0060*/ 	.short	0x0001
        /*0062*/ 	.short	0x0008
        /*0064*/ 	.byte	0x00, 0xf4, 0x21, 0x00


	//----- nvinfo : EIATTR_KPARAM_INFO
	.align		4
.L_23:
        /*0068*/ 	.byte	0x04, 0x17
        /*006a*/ 	.short	(.L_25 - .L_24)
.L_24:
        /*006c*/ 	.word	0x00000000
        /*0070*/ 	.short	0x0000
        /*0072*/ 	.short	0x0000
        /*0074*/ 	.byte	0x00, 0xf4, 0x21, 0x00


	//----- nvinfo : EIATTR_SPARSE_MMA_MASK
	.align		4
.L_25:
        /*0078*/ 	.byte	0x03, 0x50
        /*007a*/ 	.short	0x0000


	//----- nvinfo : EIATTR_MAXREG_COUNT
	.align		4
        /*007c*/ 	.byte	0x03, 0x1b
        /*007e*/ 	.short	0x00ff


	//----- nvinfo : EIATTR_EXIT_INSTR_OFFSETS
	.align		4
        /*0080*/ 	.byte	0x04, 0x1c
        /*0082*/ 	.short	(.L_27 - .L_26)


	//   ....[0]....
.L_26:
        /*0084*/ 	.word	0x00000710


	//----- nvinfo : EIATTR_REQNTID
	.align		4
.L_27:
        /*0088*/ 	.byte	0x04, 0x10
        /*008a*/ 	.short	(.L_29 - .L_28)
.L_28:
        /*008c*/ 	.word	0x00000080
        /*0090*/ 	.word	0x00000001
        /*0094*/ 	.word	0x00000001


	//----- nvinfo : EIATTR_CBANK_PARAM_SIZE
	.align		4
.L_29:
        /*0098*/ 	.byte	0x03, 0x19
        /*009a*/ 	.short	0x0034


	//----- nvinfo : EIATTR_PARAM_CBANK
	.align		4
        /*009c*/ 	.byte	0x04, 0x0a
        /*009e*/ 	.short	(.L_31 - .L_30)
	.align		4
.L_30:
        /*00a0*/ 	.word	index@(.nv.constant0.triton_poi_fused__native_batch_norm_legit_no_training_relu_10)
        /*00a4*/ 	.short	0x0210
        /*00a6*/ 	.short	0x0034


	//----- nvinfo : EIATTR_SW_WAR
	.align		4
.L_31:
        /*00a8*/ 	.byte	0x04, 0x36
        /*00aa*/ 	.short	(.L_33 - .L_32)
.L_32:
        /*00ac*/ 	.word	0x00000008
.L_33:


//--------------------- .nv.callgraph             --------------------------
	.section	.nv.callgraph,"",@"SHT_CUDA_CALLGRAPH"
	.align	4
	.sectionentsize	8
	.align		4
        /*0000*/ 	.word	0x00000000
	.align		4
        /*0004*/ 	.word	0xffffffff
	.align		4
        /*0008*/ 	.word	0x00000000
	.align		4
        /*000c*/ 	.word	0xfffffffe
	.align		4
        /*0010*/ 	.word	0x00000000
	.align		4
        /*0014*/ 	.word	0xfffffffd
	.align		4
        /*0018*/ 	.word	0x00000000
	.align		4
        /*001c*/ 	.word	0xfffffffc


//--------------------- .nv.constant4             --------------------------
	.section	.nv.constant4,"a",@progbits
	.align	8
	.align		8
.nv.constant4:
        /*0000*/ 	.dword	_$_str
	.align		8
        /*0008*/ 	.dword	_$_str_$_2


//--------------------- .text.triton_poi_fused__native_batch_norm_legit_no_training_relu_10 --------------------------
	.section	.text.triton_poi_fused__native_batch_norm_legit_no_training_relu_10,"ax",@progbits
	.align	128
        .global         triton_poi_fused__native_batch_norm_legit_no_training_relu_10
        .type           triton_poi_fused__native_batch_norm_legit_no_training_relu_10,@function
        .size           triton_poi_fused__native_batch_norm_legit_no_training_relu_10,(.L_x_1 - triton_poi_fused__native_batch_norm_legit_no_training_relu_10)
        .other          triton_poi_fused__native_batch_norm_legit_no_training_relu_10,@"STO_CUDA_ENTRY STV_DEFAULT"
triton_poi_fused__native_batch_norm_legit_no_training_relu_10:
.text.triton_poi_fused__native_batch_norm_legit_no_training_relu_10:
[----:B------:R-:W-:Y:S01]  /*0000*/  LDC R1, c[0x0][0x28] ;  /* 0x00000a00ff017b82 */ /* 0x000fe20000000800 */
[----:B------:R-:W1:Y:S07]  /*0010*/  S2R R0, SR_TID.X ;  /* 0x0000000000007919 */ /* 0x000e6e0000002100 */
[----:B------:R-:W2:Y:S01]  /*0020*/  LDC.64 R4, c[0x0][0x220] ;  /* 0x00008800ff047b82 */ /* 0x000ea20000000a00 */
[----:B------:R-:W-:Y:S01]  /*0030*/  ULDC.64 UR4, c[0x0][0x208] ;  /* 0x0000820000047ab9 */ /* 0x000fe20000000a00 */
[----:B------:R-:W3:Y:S06]  /*0040*/  S2R R7, SR_CTAID.X ;  /* 0x0000000000077919 */ /* 0x000eec0000002500 */
[----:B------:R-:W4:Y:S08]  /*0050*/  LDC.64 R12, c[0x0][0x218] ;  /* 0x00008600ff0c7b82 */ /* 0x000f300000000a00 */
[----:B------:R-:W5:Y:S08]  /*0060*/  LDC.64 R22, c[0x0][0x210] ;  /* 0x00008400ff167b82 */ /* 0x000f700000000a00 */
[----:B------:R-:W5:Y:S01]  /*0070*/  LDC.64 R20, c[0x0][0x228] ;  /* 0x00008a00ff147b82 */ /* 0x000f620000000a00 */
[----:B-1----:R-:W-:-:S07]  /*0080*/  SHF.L.U32 R0, R0, 0x2, RZ ;  /* 0x0000000200007819 */ /* 0x002fce00000006ff */
[----:B------:R-:W1:Y:S01]  /*0090*/  LDC.64 R24, c[0x0][0x230] ;  /* 0x00008c00ff187b82 */ /* 0x000e620000000a00 */
[----:B---3--:R-:W-:Y:S02]  /*00a0*/  SHF.R.S32.HI R3, RZ, 0x15, R7 ;  /* 0x00000015ff037819 */ /* 0x008fe40000011407 */
[----:B------:R-:W-:Y:S02]  /*00b0*/  LOP3.LUT R0, R0, 0x1fc, RZ, 0xc0, !PT ;  /* 0x000001fc00007812 */ /* 0x000fe400078ec0ff */
[----:B------:R-:W-:Y:S02]  /*00c0*/  SGXT R3, R3, 0x1 ;  /* 0x000000010303781a */ /* 0x000fe40000000200 */
[----:B------:R-:W-:-:S04]  /*00d0*/  LEA R0, R7, R0, 0xa ;  /* 0x0000000007007211 */ /* 0x000fc800078e50ff */
[----:B------:R-:W-:-:S04]  /*00e0*/  LEA.HI R3, R3, R0, RZ, 0x5 ;  /* 0x0000000003037211 */ /* 0x000fc800078f28ff */
[----:B------:R-:W-:-:S04]  /*00f0*/  LOP3.LUT R3, R3, 0xffffffe0, RZ, 0xc0, !PT ;  /* 0xffffffe003037812 */ /* 0x000fc800078ec0ff */
[----:B------:R-:W-:-:S05]  /*0100*/  IADD3 R3, R0, -R3, RZ ;  /* 0x8000000300037210 */ /* 0x000fca0007ffe0ff */
[----:B--2---:R-:W-:-:S06]  /*0110*/  IMAD.WIDE R4, R3, 0x4, R4 ;  /* 0x0000000403047825 */ /* 0x004fcc00078e0204 */
[----:B------:R-:W2:Y:S01]  /*0120*/  LDG.E.EL.128 R4, desc[UR4][R4.64] ;  /* 0x0000000404047981 */ /* 0x000ea2000c2e1d00 */
[----:B----4-:R-:W-:-:S04]  /*0130*/  IMAD.WIDE R12, R3, 0x4, R12 ;  /* 0x00000004030c7825 */ /* 0x010fc800078e020c */
[----:B-----5:R-:W-:Y:S02]  /*0140*/  IMAD.WIDE R22, R0, 0x4, R22 ;  /* 0x0000000400167825 */ /* 0x020fe400078e0216 */
[----:B------:R-:W3:Y:S02]  /*0150*/  LDG.E.EL.128 R12, desc[UR4][R12.64] ;  /* 0x000000040c0c7981 */ /* 0x000ee4000c2e1d00 */
[C---:B0-----:R-:W-:Y:S02]  /*0160*/  IMAD.WIDE R20, R3.reuse, 0x4, R20 ;  /* 0x0000000403147825 */ /* 0x041fe400078e0214 */
[----:B------:R-:W3:Y:S02]  /*0170*/  LDG.E.128 R16, desc[UR4][R22.64+0x800] ;  /* 0x0008000416107981 */ /* 0x000ee4000c1e1d00 */
[----:B-1----:R-:W-:-:S04]  /*0180*/  IMAD.WIDE R24, R3, 0x4, R24 ;  /* 0x0000000403187825 */ /* 0x002fc800078e0218 */
[----:B--2---:R-:W-:Y:S01]  /*0190*/  FADD R6, R6, 9.9999997473787516356e-06 ;  /* 0x3727c5ac06067421 */ /* 0x004fe20000000000 */
[----:B------:R-:W-:Y:S01]  /*01a0*/  FADD R2, R4, 9.9999997473787516356e-06 ;  /* 0x3727c5ac04027421 */ /* 0x000fe20000000000 */
[----:B------:R-:W-:-:S03]  /*01b0*/  FADD R8, R5, 9.9999997473787516356e-06 ;  /* 0x3727c5ac05087421 */ /* 0x000fc60000000000 */
[----:B------:R-:W0:Y:S08]  /*01c0*/  MUFU.SQRT R26, R2 ;  /* 0x00000002001a7308 */ /* 0x000e300000002000 */
[----:B------:R-:W1:Y:S01]  /*01d0*/  MUFU.SQRT R6, R6 ;  /* 0x0000000600067308 */ /* 0x000e620000002000 */
[----:B0-----:R-:W-:-:S07]  /*01e0*/  FSETP.GT.AND P0, PT, R26, 8.50705917302346158658e+37, PT ;  /* 0x7e8000001a00780b */ /* 0x001fce0003f04000 */
[----:B------:R0:W2:Y:S01]  /*01f0*/  MUFU.SQRT R27, R8 ;  /* 0x00000008001b7308 */ /* 0x0000a20000002000 */
[----:B------:R-:W-:Y:S02]  /*0200*/  FSETP.GEU.AND P3, PT, R26, 1.175494350822287508e-38, PT ;  /* 0x008000001a00780b */ /* 0x000fe40003f6e000 */
[C---:B-1----:R-:W-:Y:S02]  /*0210*/  FSETP.GT.AND P2, PT, R6.reuse, 8.50705917302346158658e+37, PT ;  /* 0x7e8000000600780b */ /* 0x042fe40003f44000 */
[----:B------:R-:W-:Y:S01]  /*0220*/  FSETP.GEU.AND P5, PT, R6, 1.175494350822287508e-38, PT ;  /* 0x008000000600780b */ /* 0x000fe20003fae000 */
[----:B------:R-:W-:Y:S01]  /*0230*/  HFMA2.MMA R2, -RZ, RZ, 1.625, 0 ;  /* 0x3e800000ff027435 */ /* 0x000fe200000001ff */
[----:B0-----:R-:W4:Y:S01]  /*0240*/  LDG.E.128 R8, desc[UR4][R22.64] ;  /* 0x0000000416087981 */ /* 0x001f22000c1e1d00 */
[----:B------:R-:W-:Y:S01]  /*0250*/  @P0 FMUL R26, R26, 0.25 ;  /* 0x3e8000001a1a0820 */ /* 0x000fe20000400000 */
[----:B--2---:R-:W-:-:S05]  /*0260*/  FSETP.GT.AND P1, PT, R27, 8.50705917302346158658e+37, PT ;  /* 0x7e8000001b00780b */ /* 0x004fca0003f24000 */
[----:B------:R-:W-:Y:S01]  /*0270*/  @!P3 FMUL R26, R26, 16777216 ;  /* 0x4b8000001a1ab820 */ /* 0x000fe20000400000 */
[C---:B------:R-:W-:Y:S01]  /*0280*/  FSETP.GEU.AND P4, PT, R27.reuse, 1.175494350822287508e-38, PT ;  /* 0x008000001b00780b */ /* 0x040fe20003f8e000 */
[----:B------:R-:W-:Y:S02]  /*0290*/  @P2 FMUL R6, R6, 0.25 ;  /* 0x3e80000006062820 */ /* 0x000fe40000400000 */
[----:B------:R0:W1:Y:S01]  /*02a0*/  MUFU.RCP R5, R26 ;  /* 0x0000001a00057308 */ /* 0x0000620000001000 */
[----:B------:R-:W2:Y:S01]  /*02b0*/  LDG.E.EL.128 R20, desc[UR4][R20.64] ;  /* 0x0000000414147981 */ /* 0x000ea2000c2e1d00 */
[----:B------:R-:W-:Y:S02]  /*02c0*/  @!P5 FMUL R6, R6, 16777216 ;  /* 0x4b8000000606d820 */ /* 0x000fe40000400000 */
[----:B------:R-:W-:-:S04]  /*02d0*/  @P1 FMUL R27, R27, 0.25 ;  /* 0x3e8000001b1b1820 */ /* 0x000fc80000400000 */
[----:B------:R-:W5:Y:S02]  /*02e0*/  MUFU.RCP R6, R6 ;  /* 0x0000000600067308 */ /* 0x000f640000001000 */
[----:B------:R-:W-:Y:S01]  /*02f0*/  @!P4 FMUL R27, R27, 16777216 ;  /* 0x4b8000001b1bc820 */ /* 0x000fe20000400000 */
[----:B0-----:R-:W-:-:S05]  /*0300*/  FSEL R26, R2, 1, P0 ;  /* 0x3f800000021a7808 */ /* 0x001fca0000000000 */
[----:B------:R0:W-:Y:S01]  /*0310*/  MUFU.RCP R4, R27 ;  /* 0x0000001b00047308 */ /* 0x0001e20000001000 */
[----:B------:R-:W-:Y:S01]  /*0320*/  @!P3 FMUL R26, R26, 16777216 ;  /* 0x4b8000001a1ab820 */ /* 0x000fe20000400000 */
[----:B0-----:R-:W-:-:S03]  /*0330*/  FSEL R27, R2, 1, P2 ;  /* 0x3f800000021b7808 */ /* 0x001fc60001000000 */
[----:B-1----:R-:W-:Y:S02]  /*0340*/  FMUL R3, R5, R26 ;  /* 0x0000001a05037220 */ /* 0x002fe40000400000 */
[----:B------:R-:W-:-:S04]  /*0350*/  @!P5 FMUL R27, R27, 16777216 ;  /* 0x4b8000001b1bd820 */ /* 0x000fc80000400000 */
[----:B-----5:R-:W-:Y:S02]  /*0360*/  FMUL R5, R6, R27 ;  /* 0x0000001b06057220 */ /* 0x020fe40000400000 */
[----:B------:R-:W2:Y:S01]  /*0370*/  LDG.E.EL.128 R24, desc[UR4][R24.64] ;  /* 0x0000000418187981 */ /* 0x000ea2000c2e1d00 */
[----:B------:R-:W-:-:S04]  /*0380*/  FADD R7, R7, 9.9999997473787516356e-06 ;  /* 0x3727c5ac07077421 */ /* 0x000fc80000000000 */
[----:B------:R0:W1:Y:S01]  /*0390*/  MUFU.SQRT R28, R7 ;  /* 0x00000007001c7308 */ /* 0x0000620000002000 */
[----:B------:R-:W-:Y:S01]  /*03a0*/  FSEL R29, R2, 1, P1 ;  /* 0x3f800000021d7808 */ /* 0x000fe20000800000 */
[----:B0-----:R-:W0:Y:S01]  /*03b0*/  LDC.64 R6, c[0x0][0x238] ;  /* 0x00008e00ff067b82 */ /* 0x001e220000000a00 */
[C---:B-1----:R-:W-:Y:S02]  /*03c0*/  FSETP.GT.AND P0, PT, R28.reuse, 8.50705917302346158658e+37, PT ;  /* 0x7e8000001c00780b */ /* 0x042fe40003f04000 */
[----:B------:R-:W-:-:S11]  /*03d0*/  FSETP.GEU.AND P1, PT, R28, 1.175494350822287508e-38, PT ;  /* 0x008000001c00780b */ /* 0x000fd60003f2e000 */
[----:B------:R-:W-:-:S04]  /*03e0*/  @P0 FMUL R28, R28, 0.25 ;  /* 0x3e8000001c1c0820 */ /* 0x000fc80000400000 */
[----:B------:R-:W-:Y:S01]  /*03f0*/  @!P1 FMUL R28, R28, 16777216 ;  /* 0x4b8000001c1c9820 */ /* 0x000fe20000400000 */
[----:B------:R-:W-:-:S05]  /*0400*/  @!P4 FMUL R29, R29, 16777216 ;  /* 0x4b8000001d1dc820 */ /* 0x000fca0000400000 */
[----:B------:R-:W1:Y:S01]  /*0410*/  MUFU.RCP R28, R28 ;  /* 0x0000001c001c7308 */ /* 0x000e620000001000 */
[----:B------:R-:W-:Y:S01]  /*0420*/  FMUL R4, R4, R29 ;  /* 0x0000001d04047220 */ /* 0x000fe20000400000 */
[----:B------:R-:W-:-:S05]  /*0430*/  FSEL R29, R2, 1, P0 ;  /* 0x3f800000021d7808 */ /* 0x000fca0000000000 */
[----:B------:R-:W-:Y:S01]  /*0440*/  @!P1 FMUL R29, R29, 16777216 ;  /* 0x4b8000001d1d9820 */ /* 0x000fe20000400000 */
[----:B---3--:R-:W-:Y:S01]  /*0450*/  FADD R19, R19, -R15 ;  /* 0x8000000f13137221 */ /* 0x008fe20000000000 */
[----:B------:R-:W-:Y:S01]  /*0460*/  FADD R16, R16, -R12 ;  /* 0x8000000c10107221 */ /* 0x000fe20000000000 */
[----:B------:R-:W-:Y:S01]  /*0470*/  FADD R18, R18, -R14 ;  /* 0x8000000e12127221 */ /* 0x000fe20000000000 */
[----:B-1----:R-:W-:Y:S01]  /*0480*/  FMUL R2, R28, R29 ;  /* 0x0000001d1c027220 */ /* 0x002fe20000400000 */
[----:B------:R-:W-:Y:S01]  /*0490*/  FADD R17, R17, -R13 ;  /* 0x8000000d11117221 */ /* 0x000fe20000000000 */
[----:B----4-:R-:W-:Y:S01]  /*04a0*/  FADD R11, R11, -R15 ;  /* 0x8000000f0b0b7221 */ /* 0x010fe20000000000 */
[----:B------:R-:W-:Y:S01]  /*04b0*/  FADD R8, R8, -R12 ;  /* 0x8000000c08087221 */ /* 0x000fe20000000000 */
[----:B------:R-:W-:Y:S02]  /*04c0*/  FADD R12, R10, -R14 ;  /* 0x8000000e0a0c7221 */ /* 0x000fe40000000000 */
[C---:B------:R-:W-:Y:S01]  /*04d0*/  FMUL R10, R2.reuse, R11 ;  /* 0x0000000b020a7220 */ /* 0x040fe20000400000 */
[----:B------:R-:W-:Y:S01]  /*04e0*/  FMUL R2, R2, R19 ;  /* 0x0000001302027220 */ /* 0x000fe20000400000 */
[----:B------:R-:W-:Y:S01]  /*04f0*/  FADD R9, R9, -R13 ;  /* 0x8000000d09097221 */ /* 0x000fe20000000000 */
[C---:B------:R-:W-:Y:S01]  /*0500*/  FMUL R11, R5.reuse, R12 ;  /* 0x0000000c050b7220 */ /* 0x040fe20000400000 */
[----:B------:R-:W-:Y:S01]  /*0510*/  FMUL R5, R5, R18 ;  /* 0x0000001205057220 */ /* 0x000fe20000400000 */
[C---:B------:R-:W-:Y:S01]  /*0520*/  FMUL R15, R3.reuse, R8 ;  /* 0x00000008030f7220 */ /* 0x040fe20000400000 */
[C---:B------:R-:W-:Y:S01]  /*0530*/  FMUL R8, R4.reuse, R17 ;  /* 0x0000001104087220 */ /* 0x040fe20000400000 */
[----:B------:R-:W-:Y:S01]  /*0540*/  FMUL R13, R3, R16 ;  /* 0x00000010030d7220 */ /* 0x000fe20000400000 */
[----:B------:R-:W-:Y:S01]  /*0550*/  FMUL R12, R4, R9 ;  /* 0x00000009040c7220 */ /* 0x000fe20000400000 */
[----:B--2---:R-:W-:Y:S01]  /*0560*/  FFMA R2, R23, R2, R27 ;  /* 0x0000000217027223 */ /* 0x004fe2000000001b */
[----:B------:R-:W-:Y:S01]  /*0570*/  FFMA R5, R22, R5, R26 ;  /* 0x0000000516057223 */ /* 0x000fe2000000001a */
[----:B------:R-:W-:Y:S01]  /*0580*/  FFMA R8, R21, R8, R25 ;  /* 0x0000000815087223 */ /* 0x000fe20000000019 */
[----:B------:R-:W-:Y:S01]  /*0590*/  FFMA R10, R23, R10, R27 ;  /* 0x0000000a170a7223 */ /* 0x000fe2000000001b */
[C-C-:B------:R-:W-:Y:S01]  /*05a0*/  FFMA R3, R20.reuse, R15, R24.reuse ;  /* 0x0000000f14037223 */ /* 0x140fe20000000018 */
[----:B------:R-:W-:Y:S01]  /*05b0*/  FFMA R4, R20, R13, R24 ;  /* 0x0000000d14047223 */ /* 0x000fe20000000018 */
[----:B------:R-:W-:Y:S01]  /*05c0*/  FFMA R9, R21, R12, R25 ;  /* 0x0000000c15097223 */ /* 0x000fe20000000019 */
[----:B------:R-:W-:Y:S01]  /*05d0*/  FFMA R22, R22, R11, R26 ;  /* 0x0000000b16167223 */ /* 0x000fe2000000001a */
[----:B------:R-:W-:Y:S01]  /*05e0*/  FSETP.GEU.AND P6, PT, R2, RZ, PT ;  /* 0x000000ff0200720b */ /* 0x000fe20003fce000 */
[----:B0-----:R-:W-:Y:S01]  /*05f0*/  IMAD.WIDE R12, R0, 0x4, R6 ;  /* 0x00000004000c7825 */ /* 0x001fe200078e0206 */
[----:B------:R-:W-:-:S02]  /*0600*/  FSETP.GEU.AND P5, PT, R5, RZ, PT ;  /* 0x000000ff0500720b */ /* 0x000fc40003fae000 */
[----:B------:R-:W-:Y:S02]  /*0610*/  FSETP.GEU.AND P4, PT, R8, RZ, PT ;  /* 0x000000ff0800720b */ /* 0x000fe40003f8e000 */
[----:B------:R-:W-:Y:S02]  /*0620*/  FSETP.GEU.AND P3, PT, R10, RZ, PT ;  /* 0x000000ff0a00720b */ /* 0x000fe40003f6e000 */
[----:B------:R-:W-:Y:S02]  /*0630*/  SEL R7, R2, RZ, P6 ;  /* 0x000000ff02077207 */ /* 0x000fe40003000000 */
[----:B------:R-:W-:Y:S02]  /*0640*/  FSETP.GEU.AND P0, PT, R4, RZ, PT ;  /* 0x000000ff0400720b */ /* 0x000fe40003f0e000 */
[----:B------:R-:W-:Y:S02]  /*0650*/  FSETP.GEU.AND P2, PT, R22, RZ, PT ;  /* 0x000000ff1600720b */ /* 0x000fe40003f4e000 */
[----:B------:R-:W-:-:S02]  /*0660*/  FSETP.GEU.AND P1, PT, R9, RZ, PT ;  /* 0x000000ff0900720b */ /* 0x000fc40003f2e000 */
[----:B------:R-:W-:Y:S02]  /*0670*/  FSETP.GEU.AND P6, PT, R3, RZ, PT ;  /* 0x000000ff0300720b */ /* 0x000fe40003fce000 */
[----:B------:R-:W-:Y:S02]  /*0680*/  SEL R6, R5, RZ, P5 ;  /* 0x000000ff05067207 */ /* 0x000fe40002800000 */
[----:B------:R-:W-:Y:S02]  /*0690*/  SEL R5, R8, RZ, P4 ;  /* 0x000000ff08057207 */ /* 0x000fe40002000000 */
[----:B------:R-:W-:Y:S02]  /*06a0*/  SEL R11, R10, RZ, P3 ;  /* 0x000000ff0a0b7207 */ /* 0x000fe40001800000 */
[----:B------:R-:W-:Y:S02]  /*06b0*/  SEL R10, R22, RZ, P2 ;  /* 0x000000ff160a7207 */ /* 0x000fe40001000000 */
[----:B------:R-:W-:-:S02]  /*06c0*/  SEL R9, R9, RZ, P1 ;  /* 0x000000ff09097207 */ /* 0x000fc40000800000 */
[----:B------:R-:W-:Y:S02]  /*06d0*/  SEL R8, R3, RZ, P6 ;  /* 0x000000ff03087207 */ /* 0x000fe40003000000 */
[----:B------:R-:W-:-:S03]  /*06e0*/  SEL R4, R4, RZ, P0 ;  /* 0x000000ff04047207 */ /* 0x000fc60000000000 */
[----:B------:R-:W-:Y:S04]  /*06f0*/  STG.E.128 desc[UR4][R12.64], R8 ;  /* 0x000000080c007986 */ /* 0x000fe8000c101d04 */
[----:B------:R-:W-:Y:S01]  /*0700*/  STG.E.128 desc[UR4][R12.64+0x800], R4 ;  /* 0x000800040c007986 */ /* 0x000fe2000c101d04 */
[----:B------:R-:W-:Y:S05]  /*0710*/  EXIT ;  /* 0x000000000000794d */ /* 0x000fea0003800000 */
.L_x_0:
[----:B------:R-:W-:-:S00]  /*0720*/  BRA `(.L_x_0) ;  /* 0xfffffffc00fc7947 */ /* 0x000fc0000383ffff */
[----:B------:R-:W-:-:S00]  /*0730*/  NOP ;  /* 0x0000000000007918 */ /* 0x000fc00000000000 */
        /* <DEDUP_REMOVED lines=12> */
.L_x_1:


//--------------------- .nv.global.init           --------------------------
	.section	.nv.global.init,"aw",@progbits
.nv.global.init:
	.type		_$_str,@object
	.size		_$_str,(_$_str_$_2 - _$_str)
_$_str:
        /*0000*/ 	.byte	0x5f, 0x5f, 0x43, 0x55, 0x44, 0x41, 0x5f, 0x46, 0x54, 0x5a, 0x00
	.type		_$_str_$_2,@object
	.size		_$_str_$_2,(.L_1 - _$_str_$_2)
_$_str_$_2:
        /*000b*/ 	.byte	0x5f, 0x5f, 0x43, 0x55, 0x44, 0x41, 0x5f, 0x50, 0x52, 0x45, 0x43, 0x5f, 0x53, 0x51, 0x52, 0x54
        /*001b*/ 	.byte	0x00
.L_1:


//--------------------- .nv.constant0.triton_poi_fused__native_batch_norm_legit_no_training_relu_10 --------------------------
	.section	.nv.constant0.triton_poi_fused__native_batch_norm_legit_no_training_relu_10,"a",@progbits
	.sectionflags	@""
	.align	4
.nv.constant0.triton_poi_fused__native_batch_norm_legit_no_training_relu_10:
	.zero		580
